//
// Generated by NVIDIA NVVM Compiler
//
// Compiler Build ID: CL-36424714
// Cuda compilation tools, release 13.0, V13.0.88
// Based on NVVM 20.0.0
//

.version 9.0
.target sm_100
.address_size 64

	// .globl	_Z14MatrixMultiplyPfS_S_ii

.visible .entry _Z14MatrixMultiplyPfS_S_ii(
	.param .u64 .ptr .align 1 _Z14MatrixMultiplyPfS_S_ii_param_0,
	.param .u64 .ptr .align 1 _Z14MatrixMultiplyPfS_S_ii_param_1,
	.param .u64 .ptr .align 1 _Z14MatrixMultiplyPfS_S_ii_param_2,
	.param .u32 _Z14MatrixMultiplyPfS_S_ii_param_3,
	.param .u32 _Z14MatrixMultiplyPfS_S_ii_param_4
)
{
	.reg .pred 	%p<5>;
	.reg .b32 	%r<33>;
	.reg .b32 	%f<52>;
	.reg .b64 	%rd<15>;

	ld.param.u64 	%rd4, [_Z14MatrixMultiplyPfS_S_ii_param_0];
	ld.param.u64 	%rd5, [_Z14MatrixMultiplyPfS_S_ii_param_1];
	ld.param.u64 	%rd6, [_Z14MatrixMultiplyPfS_S_ii_param_2];
	ld.param.u32 	%r17, [_Z14MatrixMultiplyPfS_S_ii_param_3];
	ld.param.u32 	%r18, [_Z14MatrixMultiplyPfS_S_ii_param_4];
	mov.u32 	%r19, %ctaid.y;
	mov.u32 	%r20, %tid.y;
	mad.lo.s32 	%r1, %r18, %r19, %r20;
	mov.u32 	%r21, %ctaid.x;
	mov.u32 	%r22, %tid.x;
	mad.lo.s32 	%r2, %r18, %r21, %r22;
	setp.lt.s32 	%p1, %r17, 1;
	@%p1 bra 	$L__BB0_7;
	cvta.to.global.u64 	%rd7, %rd4;
	add.s64 	%rd1, %rd7, 32;
	cvta.to.global.u64 	%rd8, %rd5;
	add.s64 	%rd2, %rd8, 32768;
	mul.lo.s32 	%r3, %r2, %r17;
	mul.lo.s32 	%r4, %r1, %r17;
	cvta.to.global.u64 	%rd3, %rd6;
	mov.b32 	%r28, 0;
$L__BB0_2:
	add.s32 	%r25, %r28, %r4;
	shl.b32 	%r6, %r25, 10;
	mov.b32 	%r29, 0;
$L__BB0_3:
	add.s32 	%r8, %r29, %r3;
	mov.f32 	%f51, 0f00000000;
	mov.b32 	%r32, 0;
	mov.u32 	%r30, %r8;
	mov.u32 	%r31, %r6;
$L__BB0_4:
	mul.wide.s32 	%rd9, %r31, 4;
	add.s64 	%rd10, %rd1, %rd9;
	mul.wide.s32 	%rd11, %r30, 4;
	add.s64 	%rd12, %rd2, %rd11;
	ld.global.f32 	%f4, [%rd10+-32];
	ld.global.f32 	%f5, [%rd12+-32768];
	fma.rn.f32 	%f6, %f4, %f5, %f51;
	ld.global.f32 	%f7, [%rd10+-28];
	ld.global.f32 	%f8, [%rd12+-28672];
	fma.rn.f32 	%f9, %f7, %f8, %f6;
	ld.global.f32 	%f10, [%rd10+-24];
	ld.global.f32 	%f11, [%rd12+-24576];
	fma.rn.f32 	%f12, %f10, %f11, %f9;
	ld.global.f32 	%f13, [%rd10+-20];
	ld.global.f32 	%f14, [%rd12+-20480];
	fma.rn.f32 	%f15, %f13, %f14, %f12;
	ld.global.f32 	%f16, [%rd10+-16];
	ld.global.f32 	%f17, [%rd12+-16384];
	fma.rn.f32 	%f18, %f16, %f17, %f15;
	ld.global.f32 	%f19, [%rd10+-12];
	ld.global.f32 	%f20, [%rd12+-12288];
	fma.rn.f32 	%f21, %f19, %f20, %f18;
	ld.global.f32 	%f22, [%rd10+-8];
	ld.global.f32 	%f23, [%rd12+-8192];
	fma.rn.f32 	%f24, %f22, %f23, %f21;
	ld.global.f32 	%f25, [%rd10+-4];
	ld.global.f32 	%f26, [%rd12+-4096];
	fma.rn.f32 	%f27, %f25, %f26, %f24;
	ld.global.f32 	%f28, [%rd10];
	ld.global.f32 	%f29, [%rd12];
	fma.rn.f32 	%f30, %f28, %f29, %f27;
	ld.global.f32 	%f31, [%rd10+4];
	ld.global.f32 	%f32, [%rd12+4096];
	fma.rn.f32 	%f33, %f31, %f32, %f30;
	ld.global.f32 	%f34, [%rd10+8];
	ld.global.f32 	%f35, [%rd12+8192];
	fma.rn.f32 	%f36, %f34, %f35, %f33;
	ld.global.f32 	%f37, [%rd10+12];
	ld.global.f32 	%f38, [%rd12+12288];
	fma.rn.f32 	%f39, %f37, %f38, %f36;
	ld.global.f32 	%f40, [%rd10+16];
	ld.global.f32 	%f41, [%rd12+16384];
	fma.rn.f32 	%f42, %f40, %f41, %f39;
	ld.global.f32 	%f43, [%rd10+20];
	ld.global.f32 	%f44, [%rd12+20480];
	fma.rn.f32 	%f45, %f43, %f44, %f42;
	ld.global.f32 	%f46, [%rd10+24];
	ld.global.f32 	%f47, [%rd12+24576];
	fma.rn.f32 	%f48, %f46, %f47, %f45;
	ld.global.f32 	%f49, [%rd10+28];
	ld.global.f32 	%f50, [%rd12+28672];
	fma.rn.f32 	%f51, %f49, %f50, %f48;
	add.s32 	%r12, %r32, 16;
	add.s32 	%r31, %r31, 16;
	add.s32 	%r30, %r30, 16384;
	setp.lt.u32 	%p2, %r32, 1008;
	mov.u32 	%r32, %r12;
	@%p2 bra 	$L__BB0_4;
	add.s32 	%r27, %r8, %r6;
	mul.wide.s32 	%rd13, %r27, 4;
	add.s64 	%rd14, %rd3, %rd13;
	st.global.f32 	[%rd14], %f51;
	add.s32 	%r29, %r29, 1;
	setp.ne.s32 	%p3, %r29, %r17;
	@%p3 bra 	$L__BB0_3;
	add.s32 	%r28, %r28, 1;
	setp.ne.s32 	%p4, %r28, %r17;
	@%p4 bra 	$L__BB0_2;
$L__BB0_7:
	ret;

}


// ===== COMPILED SASS (sm_100) =====

	.target	sm_100

	.elftype	@"ET_EXEC"


//--------------------- .note.nv.tkinfo           --------------------------
	.section	.note.nv.tkinfo,"",@"SHT_NOTE"
	.sectionflags	@"SHF_NOTE_NV_TKINFO"
	.tkinfo
        /*0018*/ 	.word	0x00000002
        /*0030*/ 	.string	""
        /*0030*/ 	.string	"ptxas"
        /*0030*/ 	.string	"Cuda compilation tools, release 13.0, V13.0.88"
        /*0030*/ 	.string	"Build cuda_13.0.r13.0/compiler.36424714_0"
        /*0030*/ 	.string	"-arch sm_100 -m 64 "



//--------------------- .note.nv.cuinfo           --------------------------
	.section	.note.nv.cuinfo,"",@"SHT_NOTE"
	.sectionflags	@"SHF_NOTE_NV_CUINFO"
        /*0018*/ 	.short	0x0002
        /*001a*/ 	.short	0x0064
        /*001c*/ 	.short	0x0082
	.zero		2


//--------------------- .nv.info                  --------------------------
	.section	.nv.info,"",@"SHT_CUDA_INFO"
	.align	4


	//----- nvinfo : EIATTR_REGCOUNT
	.align		4
        /*0000*/ 	.byte	0x04, 0x2f
        /*0002*/ 	.short	(.L_1 - .L_0)
	.align		4
.L_0:
        /*0004*/ 	.word	index@(_Z14MatrixMultiplyPfS_S_ii)
        /*0008*/ 	.word	0x00000020


	//----- nvinfo : EIATTR_FRAME_SIZE
	.align		4
.L_1:
        /*000c*/ 	.byte	0x04, 0x11
        /*000e*/ 	.short	(.L_3 - .L_2)
	.align		4
.L_2:
        /*0010*/ 	.word	index@(_Z14MatrixMultiplyPfS_S_ii)
        /*0014*/ 	.word	0x00000000


	//----- nvinfo : EIATTR_MIN_STACK_SIZE
	.align		4
.L_3:
        /*0018*/ 	.byte	0x04, 0x12
        /*001a*/ 	.short	(.L_5 - .L_4)
	.align		4
.L_4:
        /*001c*/ 	.word	index@(_Z14MatrixMultiplyPfS_S_ii)
        /*0020*/ 	.word	0x00000000
.L_5:


//--------------------- .nv.compat                --------------------------
	.section	.nv.compat,"",@"SHT_CUDA_COMPAT_INFO"
	.align	4
        /*0000*/ 	.byte	0x02, 0x09, 0x00, 0x00, 0x02, 0x02, 0x01, 0x00, 0x02, 0x05, 0x05, 0x00, 0x03, 0x07, 0x01, 0x01
        /*0010*/ 	.byte	0x02, 0x03, 0x00, 0x00, 0x02, 0x06, 0x01, 0x00, 0x04, 0x0b, 0x08, 0x00, 0x09, 0x00, 0x00, 0x00
        /*0020*/ 	.byte	0x00, 0x00, 0x00, 0x00


//--------------------- .nv.info._Z14MatrixMultiplyPfS_S_ii --------------------------
	.section	.nv.info._Z14MatrixMultiplyPfS_S_ii,"",@"SHT_CUDA_INFO"
	.sectionflags	@""
	.align	4


	//----- nvinfo : EIATTR_CUDA_API_VERSION
	.align		4
        /*0000*/ 	.byte	0x04, 0x37
        /*0002*/ 	.short	(.L_7 - .L_6)
.L_6:
        /*0004*/ 	.word	0x00000082


	//----- nvinfo : EIATTR_KPARAM_INFO
	.align		4
.L_7:
        /*0008*/ 	.byte	0x04, 0x17
        /*000a*/ 	.short	(.L_9 - .L_8)
.L_8:
        /*000c*/ 	.word	0x00000000
        /*0010*/ 	.short	0x0004
        /*0012*/ 	.short	0x001c
        /*0014*/ 	.byte	0x00, 0xf0, 0x11, 0x00


	//----- nvinfo : EIATTR_KPARAM_INFO
	.align		4
.L_9:
        /*0018*/ 	.byte	0x04, 0x17
        /*001a*/ 	.short	(.L_11 - .L_10)
.L_10:
        /*001c*/ 	.word	0x00000000
        /*0020*/ 	.short	0x0003
        /*0022*/ 	.short	0x0018
        /*0024*/ 	.byte	0x00, 0xf0, 0x11, 0x00


	//----- nvinfo : EIATTR_KPARAM_INFO
	.align		4
.L_11:
        /*0028*/ 	.byte	0x04, 0x17
        /*002a*/ 	.short	(.L_13 - .L_12)
.L_12:
        /*002c*/ 	.word	0x00000000
        /*0030*/ 	.short	0x0002
        /*0032*/ 	.short	0x0010
        /*0034*/ 	.byte	0x00, 0xf5, 0x21, 0x00


	//----- nvinfo : EIATTR_KPARAM_INFO
	.align		4
.L_13:
        /*0038*/ 	.byte	0x04, 0x17
        /*003a*/ 	.short	(.L_15 - .L_14)
.L_14:
        /*003c*/ 	.word	0x00000000
        /*0040*/ 	.short	0x0001
        /*0042*/ 	.short	0x0008
        /*0044*/ 	.byte	0x00, 0xf5, 0x21, 0x00


	//----- nvinfo : EIATTR_KPARAM_INFO
	.align		4
.L_15:
        /*0048*/ 	.byte	0x04, 0x17
        /*004a*/ 	.short	(.L_17 - .L_16)
.L_16:
        /*004c*/ 	.word	0x00000000
        /*0050*/ 	.short	0x0000
        /*0052*/ 	.short	0x0000
        /*0054*/ 	.byte	0x00, 0xf5, 0x21, 0x00


	//----- nvinfo : EIATTR_SPARSE_MMA_MASK
	.align		4
.L_17:
        /*0058*/ 	.byte	0x03, 0x50
        /*005a*/ 	.short	0x0000


	//----- nvinfo : EIATTR_MAXREG_COUNT
	.align		4
        /*005c*/ 	.byte	0x03, 0x1b
        /*005e*/ 	.short	0x00ff


	//----- nvinfo : EIATTR_MERCURY_ISA_VERSION
	.align		4
        /*0060*/ 	.byte	0x03, 0x5f
        /*0062*/ 	.short	0x0101


	//----- nvinfo : EIATTR_VRC_CTA_INIT_COUNT
	.align		4
        /*0064*/ 	.byte	0x02, 0x4a
	.zero		1
	.zero		1


	//----- nvinfo : EIATTR_EXIT_INSTR_OFFSETS
	.align		4
        /*0068*/ 	.byte	0x04, 0x1c
        /*006a*/ 	.short	(.L_19 - .L_18)


	//   ....[0]....
.L_18:
        /*006c*/ 	.word	0x00000070


	//   ....[1]....
        /*0070*/ 	.word	0x00000610


	//----- nvinfo : EIATTR_CBANK_PARAM_SIZE
	.align		4
.L_19:
        /*0074*/ 	.byte	0x03, 0x19
        /*0076*/ 	.short	0x0020


	//----- nvinfo : EIATTR_PARAM_CBANK
	.align		4
        /*0078*/ 	.byte	0x04, 0x0a
        /*007a*/ 	.short	(.L_21 - .L_20)
	.align		4
.L_20:
        /*007c*/ 	.word	index@(.nv.constant0._Z14MatrixMultiplyPfS_S_ii)
        /*0080*/ 	.short	0x0380
        /*0082*/ 	.short	0x0020


	//----- nvinfo : EIATTR_SW_WAR
	.align		4
.L_21:
        /*0084*/ 	.byte	0x04, 0x36
        /*0086*/ 	.short	(.L_23 - .L_22)
.L_22:
        /*0088*/ 	.word	0x00000008
.L_23:


//--------------------- .nv.callgraph             --------------------------
	.section	.nv.callgraph,"",@"SHT_CUDA_CALLGRAPH"
	.align	4
	.sectionentsize	8
	.align		4
        /*0000*/ 	.word	0x00000000
	.align		4
        /*0004*/ 	.word	0xffffffff
	.align		4
        /*0008*/ 	.word	0x00000000
	.align		4
        /*000c*/ 	.word	0xfffffffe
	.align		4
        /*0010*/ 	.word	0x00000000
	.align		4
        /*0014*/ 	.word	0xfffffffd
	.align		4
        /*0018*/ 	.word	0x00000000
	.align		4
        /*001c*/ 	.word	0xfffffffc


//--------------------- .text._Z14MatrixMultiplyPfS_S_ii --------------------------
	.section	.text._Z14MatrixMultiplyPfS_S_ii,"ax",@progbits
	.align	128
        .global         _Z14MatrixMultiplyPfS_S_ii
        .type           _Z14MatrixMultiplyPfS_S_ii,@function
        .size           _Z14MatrixMultiplyPfS_S_ii,(.L_x_4 - _Z14MatrixMultiplyPfS_S_ii)
        .other          _Z14MatrixMultiplyPfS_S_ii,@"STO_CUDA_ENTRY STV_DEFAULT"
_Z14MatrixMultiplyPfS_S_ii:
.text._Z14MatrixMultiplyPfS_S_ii:
[----:B------:R-:W-:Y:S08]  /*0000*/  LDC R1, c[0x0][0x37c] ;  /* 0x0000df00ff017b82 */ /* 0x000ff00000000800 */
[----:B------:R-:W0:Y:S01]  /*0010*/  LDC.64 R2, c[0x0][0x398] ;  /* 0x0000e600ff027b82 */ /* 0x000e220000000a00 */
[----:B------:R-:W1:Y:S01]  /*0020*/  S2R R0, SR_TID.Y ;  /* 0x0000000000007919 */ /* 0x000e620000002200 */
[----:B------:R-:W2:Y:S06]  /*0030*/  S2R R6, SR_TID.X ;  /* 0x0000000000067919 */ /* 0x000eac0000002100 */
[----:B------:R-:W3:Y:S08]  /*0040*/  S2UR UR12, SR_CTAID.Y ;  /* 0x00000000000c79c3 */ /* 0x000ef00000002600 */
[----:B------:R-:W4:Y:S01]  /*0050*/  S2UR UR13, SR_CTAID.X ;  /* 0x00000000000d79c3 */ /* 0x000f220000002500 */
[----:B0-----:R-:W-:-:S13]  /*0060*/  ISETP.GE.AND P0, PT, R2, 0x1, PT ;  /* 0x000000010200780c */ /* 0x001fda0003f06270 */
[----:B-1234-:R-:W-:Y:S05]  /*0070*/  @!P0 EXIT ;  /* 0x000000000000894d */ /* 0x01efea0003800000 */
[----:B------:R-:W0:Y:S01]  /*0080*/  LDCU.128 UR4, c[0x0][0x380] ;  /* 0x00007000ff0477ac */ /* 0x000e220008000c00 */
[C---:B------:R-:W-:Y:S02]  /*0090*/  IMAD R0, R3.reuse, UR12, R0 ;  /* 0x0000000c03007c24 */ /* 0x040fe4000f8e0200 */
[----:B------:R-:W-:Y:S01]  /*00a0*/  IMAD R6, R3, UR13, R6 ;  /* 0x0000000d03067c24 */ /* 0x000fe2000f8e0206 */
[----:B------:R-:W1:Y:S01]  /*00b0*/  LDCU.64 UR14, c[0x0][0x358] ;  /* 0x00006b00ff0e77ac */ /* 0x000e620008000a00 */
[----:B0-----:R-:W-:Y:S02]  /*00c0*/  UIADD3 UR10, UP0, UPT, UR4, 0x20, URZ ;  /* 0x00000020040a7890 */ /* 0x001fe4000ff1e0ff */
[----:B------:R-:W-:Y:S02]  /*00d0*/  UIADD3 UR8, UP1, UPT, UR6, 0x8000, URZ ;  /* 0x0000800006087890 */ /* 0x000fe4000ff3e0ff */
[----:B------:R-:W-:Y:S02]  /*00e0*/  UIADD3.X UR11, UPT, UPT, URZ, UR5, URZ, UP0, !UPT ;  /* 0x00000005ff0b7290 */ /* 0x000fe400087fe4ff */
[----:B------:R-:W-:Y:S01]  /*00f0*/  UIADD3.X UR9, UPT, UPT, URZ, UR7, URZ, UP1, !UPT ;  /* 0x00000007ff097290 */ /* 0x000fe20008ffe4ff */
[----:B-1----:R-:W-:-:S11]  /*0100*/  UMOV UR4, URZ ;  /* 0x000000ff00047c82 */ /* 0x002fd60008000000 */
.L_x_2:
[----:B0-----:R-:W0:Y:S01]  /*0110*/  LDC R3, c[0x0][0x398] ;  /* 0x0000e600ff037b82 */ /* 0x001e220000000800 */
[----:B------:R-:W-:Y:S01]  /*0120*/  UMOV UR5, URZ ;  /* 0x000000ff00057c82 */ /* 0x000fe20008000000 */
[----:B0-----:R-:W-:Y:S01]  /*0130*/  IMAD R7, R0, R3, UR4 ;  /* 0x0000000400077e24 */ /* 0x001fe2000f8e0203 */
[----:B------:R-:W-:-:S04]  /*0140*/  UIADD3 UR4, UPT, UPT, UR4, 0x1, URZ ;  /* 0x0000000104047890 */ /* 0x000fc8000fffe0ff */
[----:B------:R-:W-:Y:S02]  /*0150*/  SHF.L.U32 R7, R7, 0xa, RZ ;  /* 0x0000000a07077819 */ /* 0x000fe400000006ff */
[----:B------:R-:W-:-:S13]  /*0160*/  ISETP.NE.AND P0, PT, R3, UR4, PT ;  /* 0x0000000403007c0c */ /* 0x000fda000bf05270 */
.L_x_1:
[----:B0-----:R-:W0:Y:S01]  /*0170*/  LDC R3, c[0x0][0x398] ;  /* 0x0000e600ff037b82 */ /* 0x001e220000000800 */
[----:B------:R-:W-:Y:S01]  /*0180*/  HFMA2 R13, -RZ, RZ, 0, 0 ;  /* 0x00000000ff0d7431 */ /* 0x000fe200000001ff */
[----:B------:R-:W-:Y:S01]  /*0190*/  MOV R9, R7 ;  /* 0x0000000700097202 */ /* 0x000fe20000000f00 */
[----:B------:R-:W-:Y:S01]  /*01a0*/  UMOV UR6, URZ ;  /* 0x000000ff00067c82 */ /* 0x000fe20008000000 */
[----:B0-----:R-:W-:Y:S01]  /*01b0*/  IMAD R8, R6, R3, UR5 ;  /* 0x0000000506087e24 */ /* 0x001fe2000f8e0203 */
[----:B------:R-:W-:-:S04]  /*01c0*/  UIADD3 UR5, UPT, UPT, UR5, 0x1, URZ ;  /* 0x0000000105057890 */ /* 0x000fc8000fffe0ff */
[----:B------:R-:W-:Y:S02]  /*01d0*/  MOV R10, R8 ;  /* 0x00000008000a7202 */ /* 0x000fe40000000f00 */
[----:B------:R-:W-:-:S13]  /*01e0*/  ISETP.NE.AND P1, PT, R3, UR5, PT ;  /* 0x0000000503007c0c */ /* 0x000fda000bf25270 */
.L_x_0:
[----:B------:R-:W-:Y:S02]  /*01f0*/  MOV R2, UR10 ;  /* 0x0000000a00027c02 */ /* 0x000fe40008000f00 */
[----:B------:R-:W-:Y:S02]  /*0200*/  MOV R3, UR11 ;  /* 0x0000000b00037c02 */ /* 0x000fe40008000f00 */
[----:B------:R-:W-:Y:S02]  /*0210*/  MOV R4, UR8 ;  /* 0x0000000800047c02 */ /* 0x000fe40008000f00 */
[----:B------:R-:W-:Y:S01]  /*0220*/  MOV R5, UR9 ;  /* 0x0000000900057c02 */ /* 0x000fe20008000f00 */
[----:B------:R-:W-:-:S04]  /*0230*/  IMAD.WIDE R2, R9, 0x4, R2 ;  /* 0x0000000409027825 */ /* 0x000fc800078e0202 */
[----:B------:R-:W-:Y:S01]  /*0240*/  IMAD.WIDE R4, R10, 0x4, R4 ;  /* 0x000000040a047825 */ /* 0x000fe200078e0204 */
[----:B------:R-:W2:Y:S04]  /*0250*/  LDG.E R14, desc[UR14][R2.64+-0x20] ;  /* 0xffffe00e020e7981 */ /* 0x000ea8000c1e1900 */
[----:B------:R-:W2:Y:S04]  /*0260*/  LDG.E R15, desc[UR14][R4.64+-0x8000] ;  /* 0xff80000e040f7981 */ /* 0x000ea8000c1e1900 */
[----:B------:R-:W3:Y:S04]  /*0270*/  LDG.E R16, desc[UR14][R2.64+-0x1c] ;  /* 0xffffe40e02107981 */ /* 0x000ee8000c1e1900 */
[----:B------:R-:W3:Y:S04]  /*0280*/  LDG.E R25, desc[UR14][R4.64+-0x7000] ;  /* 0xff90000e04197981 */ /* 0x000ee8000c1e1900 */
[----:B------:R-:W4:Y:S04]  /*0290*/  LDG.E R17, desc[UR14][R2.64+-0x18] ;  /* 0xffffe80e02117981 */ /* 0x000f28000c1e1900 */
[----:B------:R-:W4:Y:S04]  /*02a0*/  LDG.E R18, desc[UR14][R4.64+-0x6000] ;  /* 0xffa0000e04127981 */ /* 0x000f28000c1e1900 */
[----:B------:R-:W5:Y:S04]  /*02b0*/  LDG.E R22, desc[UR14][R2.64+-0x14] ;  /* 0xffffec0e02167981 */ /* 0x000f68000c1e1900 */
        /* <DEDUP_REMOVED lines=8> */
[----:B------:R-:W5:Y:S01]  /*0340*/  LDG.E R27, desc[UR14][R4.64+0x7000] ;  /* 0x0070000e041b7981 */ /* 0x000f62000c1e1900 */
[----:B--2---:R-:W-:-:S03]  /*0350*/  FFMA R15, R14, R15, R13 ;  /* 0x0000000f0e0f7223 */ /* 0x004fc6000000000d */
[----:B------:R-:W2:Y:S04]  /*0360*/  LDG.E R13, desc[UR14][R2.64+-0x4] ;  /* 0xfffffc0e020d7981 */ /* 0x000ea8000c1e1900 */
[----:B------:R-:W2:Y:S01]  /*0370*/  LDG.E R14, desc[UR14][R4.64+-0x1000] ;  /* 0xfff0000e040e7981 */ /* 0x000ea2000c1e1900 */
[----:B---3--:R-:W-:-:S03]  /*0380*/  FFMA R26, R16, R25, R15 ;  /* 0x00000019101a7223 */ /* 0x008fc6000000000f */
[----:B------:R-:W3:Y:S04]  /*0390*/  LDG.E R15, desc[UR14][R2.64] ;  /* 0x0000000e020f7981 */ /* 0x000ee8000c1e1900 */
[----:B------:R-:W3:Y:S01]  /*03a0*/  LDG.E R16, desc[UR14][R4.64] ;  /* 0x0000000e04107981 */ /* 0x000ee2000c1e1900 */
[----:B----4-:R-:W-:-:S03]  /*03b0*/  FFMA R25, R17, R18, R26 ;  /* 0x0000001211197223 */ /* 0x010fc6000000001a */
[----:B------:R-:W4:Y:S04]  /*03c0*/  LDG.E R17, desc[UR14][R2.64+0x4] ;  /* 0x0000040e02117981 */ /* 0x000f28000c1e1900 */
[----:B------:R-:W4:Y:S01]  /*03d0*/  LDG.E R18, desc[UR14][R4.64+0x1000] ;  /* 0x0010000e04127981 */ /* 0x000f22000c1e1900 */
[----:B-----5:R-:W-:-:S03]  /*03e0*/  FFMA R26, R22, R21, R25 ;  /* 0x00000015161a7223 */ /* 0x020fc60000000019 */
[----:B------:R-:W5:Y:S04]  /*03f0*/  LDG.E R21, desc[UR14][R2.64+0x8] ;  /* 0x0000080e02157981 */ /* 0x000f68000c1e1900 */
[----:B------:R-:W5:Y:S01]  /*0400*/  LDG.E R22, desc[UR14][R4.64+0x2000] ;  /* 0x0020000e04167981 */ /* 0x000f62000c1e1900 */
[----:B------:R-:W-:-:S03]  /*0410*/  FFMA R26, R23, R24, R26 ;  /* 0x00000018171a7223 */ /* 0x000fc6000000001a */
[----:B------:R-:W5:Y:S04]  /*0420*/  LDG.E R23, desc[UR14][R2.64+0xc] ;  /* 0x00000c0e02177981 */ /* 0x000f68000c1e1900 */
[----:B------:R-:W5:Y:S01]  /*0430*/  LDG.E R24, desc[UR14][R4.64+0x3000] ;  /* 0x0030000e04187981 */ /* 0x000f62000c1e1900 */
[----:B------:R-:W-:-:S03]  /*0440*/  FFMA R26, R19, R20, R26 ;  /* 0x00000014131a7223 */ /* 0x000fc6000000001a */
[----:B------:R-:W5:Y:S04]  /*0450*/  LDG.E R19, desc[UR14][R2.64+0x10] ;  /* 0x0000100e02137981 */ /* 0x000f68000c1e1900 */
[----:B------:R-:W5:Y:S01]  /*0460*/  LDG.E R20, desc[UR14][R4.64+0x4000] ;  /* 0x0040000e04147981 */ /* 0x000f62000c1e1900 */
[----:B------:R-:W-:-:S03]  /*0470*/  FFMA R29, R11, R12, R26 ;  /* 0x0000000c0b1d7223 */ /* 0x000fc6000000001a */
[----:B------:R-:W5:Y:S04]  /*0480*/  LDG.E R12, desc[UR14][R2.64+0x14] ;  /* 0x0000140e020c7981 */ /* 0x000f68000c1e1900 */
[----:B------:R-:W5:Y:S04]  /*0490*/  LDG.E R25, desc[UR14][R4.64+0x5000] ;  /* 0x0050000e04197981 */ /* 0x000f68000c1e1900 */
[----:B------:R-:W5:Y:S04]  /*04a0*/  LDG.E R11, desc[UR14][R2.64+0x18] ;  /* 0x0000180e020b7981 */ /* 0x000f68000c1e1900 */
[----:B------:R-:W5:Y:S01]  /*04b0*/  LDG.E R26, desc[UR14][R2.64+0x1c] ;  /* 0x00001c0e021a7981 */ /* 0x000f62000c1e1900 */
[----:B------:R-:W-:-:S02]  /*04c0*/  UISETP.GE.U32.AND UP0, UPT, UR6, 0x3f0, UPT ;  /* 0x000003f00600788c */ /* 0x000fc4000bf06070 */
[----:B------:R-:W-:Y:S01]  /*04d0*/  UIADD3 UR7, UPT, UPT, UR6, 0x10, URZ ;  /* 0x0000001006077890 */ /* 0x000fe2000fffe0ff */
[----:B------:R-:W-:Y:S02]  /*04e0*/  IADD3 R9, PT, PT, R9, 0x10, RZ ;  /* 0x0000001009097810 */ /* 0x000fe40007ffe0ff */
[----:B------:R-:W-:-:S04]  /*04f0*/  IADD3 R10, PT, PT, R10, 0x4000, RZ ;  /* 0x000040000a0a7810 */ /* 0x000fc80007ffe0ff */
[----:B------:R-:W-:Y:S01]  /*0500*/  UMOV UR6, UR7 ;  /* 0x0000000700067c82 */ /* 0x000fe20008000000 */
[----:B--2---:R-:W-:-:S04]  /*0510*/  FFMA R14, R13, R14, R29 ;  /* 0x0000000e0d0e7223 */ /* 0x004fc8000000001d */
[----:B---3--:R-:W-:-:S04]  /*0520*/  FFMA R14, R15, R16, R14 ;  /* 0x000000100f0e7223 */ /* 0x008fc8000000000e */
[----:B----4-:R-:W-:-:S04]  /*0530*/  FFMA R14, R17, R18, R14 ;  /* 0x00000012110e7223 */ /* 0x010fc8000000000e */
[----:B-----5:R-:W-:-:S04]  /*0540*/  FFMA R14, R21, R22, R14 ;  /* 0x00000016150e7223 */ /* 0x020fc8000000000e */
[----:B------:R-:W-:-:S04]  /*0550*/  FFMA R14, R23, R24, R14 ;  /* 0x00000018170e7223 */ /* 0x000fc8000000000e */
[----:B------:R-:W-:-:S04]  /*0560*/  FFMA R19, R19, R20, R14 ;  /* 0x0000001413137223 */ /* 0x000fc8000000000e */
[----:B------:R-:W-:-:S04]  /*0570*/  FFMA R12, R12, R25, R19 ;  /* 0x000000190c0c7223 */ /* 0x000fc80000000013 */
[----:B------:R-:W-:-:S04]  /*0580*/  FFMA R11, R11, R28, R12 ;  /* 0x0000001c0b0b7223 */ /* 0x000fc8000000000c */
[----:B------:R-:W-:Y:S01]  /*0590*/  FFMA R13, R26, R27, R11 ;  /* 0x0000001b1a0d7223 */ /* 0x000fe2000000000b */
[----:B------:R-:W-:Y:S06]  /*05a0*/  BRA.U !UP0, `(.L_x_0) ;  /* 0xfffffffd08107547 */ /* 0x000fec000b83ffff */
[----:B------:R-:W0:Y:S01]  /*05b0*/  LDC.64 R2, c[0x0][0x390] ;  /* 0x0000e400ff027b82 */ /* 0x000e220000000a00 */
[----:B------:R-:W-:-:S05]  /*05c0*/  IADD3 R5, PT, PT, R7, R8, RZ ;  /* 0x0000000807057210 */ /* 0x000fca0007ffe0ff */
[----:B0-----:R-:W-:-:S05]  /*05d0*/  IMAD.WIDE R2, R5, 0x4, R2 ;  /* 0x0000000405027825 */ /* 0x001fca00078e0202 */
[----:B------:R0:W-:Y:S01]  /*05e0*/  STG.E desc[UR14][R2.64], R13 ;  /* 0x0000000d02007986 */ /* 0x0001e2000c10190e */
[----:B------:R-:W-:Y:S05]  /*05f0*/  @P1 BRA `(.L_x_1) ;  /* 0xfffffff800dc1947 */ /* 0x000fea000383ffff */
[----:B------:R-:W-:Y:S05]  /*0600*/  @P0 BRA `(.L_x_2) ;  /* 0xfffffff800c00947 */ /* 0x000fea000383ffff */
[----:B------:R-:W-:Y:S05]  /*0610*/  EXIT ;  /* 0x000000000000794d */ /* 0x000fea0003800000 */
.L_x_3:
[----:B------:R-:W-:-:S00]  /*0620*/  BRA `(.L_x_3) ;  /* 0xfffffffc00fc7947 */ /* 0x000fc0000383ffff */
[----:B------:R-:W-:-:S00]  /*0630*/  NOP ;  /* 0x0000000000007918 */ /* 0x000fc00000000000 */
        /* <DEDUP_REMOVED lines=12> */
.L_x_4:


//--------------------- .nv.shared.reserved.0     --------------------------
	.section	.nv.shared.reserved.0,"aw",@nobits
	.weak		__nv_reservedSMEM_offset_0_alias
	.size		__nv_reservedSMEM_offset_0_alias, 0, 64
	.other		__nv_reservedSMEM_offset_0_alias,@"STO_CUDA_RESERVED_SHARED STV_DEFAULT"
__nv_reservedSMEM_offset_0_alias:
	.zero		0
	.zero		64


//--------------------- .nv.constant0._Z14MatrixMultiplyPfS_S_ii --------------------------
	.section	.nv.constant0._Z14MatrixMultiplyPfS_S_ii,"a",@progbits
	.sectionflags	@""
	.align	4
.nv.constant0._Z14MatrixMultiplyPfS_S_ii:
	.zero		928


//--------------------- SYMBOLS --------------------------

	.type		.nv.reservedSmem.offset0,@object
	.size		.nv.reservedSmem.offset0,0x4
